	.headerflags	@"EF_CUDA_TEXMODE_UNIFIED EF_CUDA_64BIT_ADDRESS EF_CUDA_ACCELERATORS EF_CUDA_SM90 EF_CUDA_VIRTUAL_SM(EF_CUDA_SM90)"
	.elftype	@"ET_EXEC"


//--------------------- .nv.info                  --------------------------
	.section	.nv.info,"",@"SHT_CUDA_INFO"
	.align	4


	//----- nvinfo : EIATTR_REGCOUNT
	.align		4
        /*0000*/ 	.byte	0x04, 0x2f
        /*0002*/ 	.short	(.L_5 - .L_4)
	.align		4
.L_4:
        /*0004*/ 	.word	index@(triton_red_fused__to_copy_add_embedding_mean_mul_pow_rsqrt_0)
        /*0008*/ 	.word	0x00000020


	//----- nvinfo : EIATTR_MIN_STACK_SIZE
	.align		4
.L_5:
        /*000c*/ 	.byte	0x04, 0x12
        /*000e*/ 	.short	(.L_7 - .L_6)
	.align		4
.L_6:
        /*0010*/ 	.word	index@(triton_red_fused__to_copy_add_embedding_mean_mul_pow_rsqrt_0)
        /*0014*/ 	.word	0x00000000


	//----- nvinfo : EIATTR_FRAME_SIZE
	.align		4
.L_7:
        /*0018*/ 	.byte	0x04, 0x11
        /*001a*/ 	.short	(.L_9 - .L_8)
	.align		4
.L_8:
        /*001c*/ 	.word	index@(triton_red_fused__to_copy_add_embedding_mean_mul_pow_rsqrt_0)
        /*0020*/ 	.word	0x00000000


	//----- nvinfo : EIATTR_MIN_STACK_SIZE
	.align		4
.L_9:
        /*0024*/ 	.byte	0x04, 0x12
        /*0026*/ 	.short	(.L_11 - .L_10)
	.align		4
.L_10:
        /*0028*/ 	.word	index@(triton_red_fused__to_copy_add_embedding_mean_mul_pow_rsqrt_0)
        /*002c*/ 	.word	0x00000000
.L_11:


//--------------------- .nv.info.triton_red_fused__to_copy_add_embedding_mean_mul_pow_rsqrt_0 --------------------------
	.section	.nv.info.triton_red_fused__to_copy_add_embedding_mean_mul_pow_rsqrt_0,"",@"SHT_CUDA_INFO"
	.sectionflags	@""
	.align	4


	//----- nvinfo : EIATTR_CUDA_API_VERSION
	.align		4
        /*0000*/ 	.byte	0x04, 0x37
        /*0002*/ 	.short	(.L_13 - .L_12)
.L_12:
        /*0004*/ 	.word	0x0000007c


	//----- nvinfo : EIATTR_KPARAM_INFO
	.align		4
.L_13:
        /*0008*/ 	.byte	0x04, 0x17
        /*000a*/ 	.short	(.L_15 - .L_14)
.L_14:
        /*000c*/ 	.word	0x00000000
        /*0010*/ 	.short	0x0008
        /*0012*/ 	.short	0x0038
        /*0014*/ 	.byte	0x00, 0xf4, 0x21, 0x00


	//----- nvinfo : EIATTR_KPARAM_INFO
	.align		4
.L_15:
        /*0018*/ 	.byte	0x04, 0x17
        /*001a*/ 	.short	(.L_17 - .L_16)
.L_16:
        /*001c*/ 	.word	0x00000000
        /*0020*/ 	.short	0x0007
        /*0022*/ 	.short	0x0034
        /*0024*/ 	.byte	0x00, 0xf0, 0x11, 0x00


	//----- nvinfo : EIATTR_KPARAM_INFO
	.align		4
.L_17:
        /*0028*/ 	.byte	0x04, 0x17
        /*002a*/ 	.short	(.L_19 - .L_18)
.L_18:
        /*002c*/ 	.word	0x00000000
        /*0030*/ 	.short	0x0006
        /*0032*/ 	.short	0x0030
        /*0034*/ 	.byte	0x00, 0xf0, 0x11, 0x00


	//----- nvinfo : EIATTR_KPARAM_INFO
	.align		4
.L_19:
        /*0038*/ 	.byte	0x04, 0x17
        /*003a*/ 	.short	(.L_21 - .L_20)
.L_20:
        /*003c*/ 	.word	0x00000000
        /*0040*/ 	.short	0x0005
        /*0042*/ 	.short	0x0028
        /*0044*/ 	.byte	0x00, 0xf4, 0x21, 0x00


	//----- nvinfo : EIATTR_KPARAM_INFO
	.align		4
.L_21:
        /*0048*/ 	.byte	0x04, 0x17
        /*004a*/ 	.short	(.L_23 - .L_22)
.L_22:
        /*004c*/ 	.word	0x00000000
        /*0050*/ 	.short	0x0004
        /*0052*/ 	.short	0x0020
        /*0054*/ 	.byte	0x00, 0xf4, 0x21, 0x00


	//----- nvinfo : EIATTR_KPARAM_INFO
	.align		4
.L_23:
        /*0058*/ 	.byte	0x04, 0x17
        /*005a*/ 	.short	(.L_25 - .L_24)
.L_24:
        /*005c*/ 	.word	0x00000000
        /*0060*/ 	.short	0x0003
        /*0062*/ 	.short	0x0018
        /*0064*/ 	.byte	0x00, 0xf4, 0x21, 0x00


	//----- nvinfo : EIATTR_KPARAM_INFO
	.align		4
.L_25:
        /*0068*/ 	.byte	0x04, 0x17
        /*006a*/ 	.short	(.L_27 - .L_26)
.L_26:
        /*006c*/ 	.word	0x00000000
        /*0070*/ 	.short	0x0002
        /*0072*/ 	.short	0x0010
        /*0074*/ 	.byte	0x00, 0xf4, 0x21, 0x00


	//----- nvinfo : EIATTR_KPARAM_INFO
	.align		4
.L_27:
        /*0078*/ 	.byte	0x04, 0x17
        /*007a*/ 	.short	(.L_29 - .L_28)
.L_28:
        /*007c*/ 	.word	0x00000000
        /*0080*/ 	.short	0x0001
        /*0082*/ 	.short	0x0008
        /*0084*/ 	.byte	0x00, 0xf4, 0x21, 0x00


	//----- nvinfo : EIATTR_KPARAM_INFO
	.align		4
.L_29:
        /*0088*/ 	.byte	0x04, 0x17
        /*008a*/ 	.short	(.L_31 - .L_30)
.L_30:
        /*008c*/ 	.word	0x00000000
        /*0090*/ 	.short	0x0000
        /*0092*/ 	.short	0x0000
        /*0094*/ 	.byte	0x00, 0xf4, 0x21, 0x00


	//----- nvinfo : EIATTR_SPARSE_MMA_MASK
	.align		4
.L_31:
        /*0098*/ 	.byte	0x03, 0x50
        /*009a*/ 	.short	0x0000


	//----- nvinfo : EIATTR_MAXREG_COUNT
	.align		4
        /*009c*/ 	.byte	0x03, 0x1b
        /*009e*/ 	.short	0x0080


	//----- nvinfo : EIATTR_EXTERNS
	.align		4
        /*00a0*/ 	.byte	0x04, 0x0f
        /*00a2*/ 	.short	(.L_33 - .L_32)


	//   ....[0]....
	.align		4
.L_32:
        /*00a4*/ 	.word	index@(__assertfail)


	//----- nvinfo : EIATTR_COOP_GROUP_MASK_REGIDS
	.align		4
.L_33:
        /*00a8*/ 	.byte	0x04, 0x29
        /*00aa*/ 	.short	(.L_35 - .L_34)


	//   ....[0]....
.L_34:
        /*00ac*/ 	.word	0xffffffff


	//   ....[1]....
        /*00b0*/ 	.word	0xffffffff


	//   ....[2]....
        /*00b4*/ 	.word	0xffffffff


	//   ....[3]....
        /*00b8*/ 	.word	0xffffffff


	//   ....[4]....
        /*00bc*/ 	.word	0xffffffff


	//   ....[5]....
        /*00c0*/ 	.word	0xffffffff


	//   ....[6]....
        /*00c4*/ 	.word	0xffffffff


	//   ....[7]....
        /*00c8*/ 	.word	0xffffffff


	//----- nvinfo : EIATTR_COOP_GROUP_INSTR_OFFSETS
	.align		4
.L_35:
        /*00cc*/ 	.byte	0x04, 0x28
        /*00ce*/ 	.short	(.L_37 - .L_36)


	//   ....[0]....
.L_36:
        /*00d0*/ 	.word	0x00000740


	//   ....[1]....
        /*00d4*/ 	.word	0x00000760


	//   ....[2]....
        /*00d8*/ 	.word	0x00000790


	//   ....[3]....
        /*00dc*/ 	.word	0x000007c0


	//   ....[4]....
        /*00e0*/ 	.word	0x00000850


	//   ....[5]....
        /*00e4*/ 	.word	0x000008c0


	//   ....[6]....
        /*00e8*/ 	.word	0x000008e0


	//   ....[7]....
        /*00ec*/ 	.word	0x00000900


	//----- nvinfo : EIATTR_SYSCALL_OFFSETS
	.align		4
.L_37:
        /*00f0*/ 	.byte	0x04, 0x46
        /*00f2*/ 	.short	(.L_39 - .L_38)


	//   ....[0]....
.L_38:
        /*00f4*/ 	.word	0x000010e0


	//----- nvinfo : EIATTR_EXIT_INSTR_OFFSETS
	.align		4
.L_39:
        /*00f8*/ 	.byte	0x04, 0x1c
        /*00fa*/ 	.short	(.L_41 - .L_40)


	//   ....[0]....
.L_40:
        /*00fc*/ 	.word	0x00000fc0


	//   ....[1]....
        /*0100*/ 	.word	0x00000fe0


	//----- nvinfo : EIATTR_REQNTID
	.align		4
.L_41:
        /*0104*/ 	.byte	0x04, 0x10
        /*0106*/ 	.short	(.L_43 - .L_42)
.L_42:
        /*0108*/ 	.word	0x00000200
        /*010c*/ 	.word	0x00000001
        /*0110*/ 	.word	0x00000001


	//----- nvinfo : EIATTR_CRS_STACK_SIZE
	.align		4
.L_43:
        /*0114*/ 	.byte	0x04, 0x1e
        /*0116*/ 	.short	(.L_45 - .L_44)
.L_44:
        /*0118*/ 	.word	0x00000000


	//----- nvinfo : EIATTR_CBANK_PARAM_SIZE
	.align		4
.L_45:
        /*011c*/ 	.byte	0x03, 0x19
        /*011e*/ 	.short	0x0040


	//----- nvinfo : EIATTR_PARAM_CBANK
	.align		4
        /*0120*/ 	.byte	0x04, 0x0a
        /*0122*/ 	.short	(.L_47 - .L_46)
	.align		4
.L_46:
        /*0124*/ 	.word	index@(.nv.constant0.triton_red_fused__to_copy_add_embedding_mean_mul_pow_rsqrt_0)
        /*0128*/ 	.short	0x0210
        /*012a*/ 	.short	0x0040


	//----- nvinfo : EIATTR_SW_WAR
	.align		4
.L_47:
        /*012c*/ 	.byte	0x04, 0x36
        /*012e*/ 	.short	(.L_49 - .L_48)
.L_48:
        /*0130*/ 	.word	0x00000008
.L_49:


//--------------------- .nv.callgraph             --------------------------
	.section	.nv.callgraph,"",@"SHT_CUDA_CALLGRAPH"
	.align	4
	.sectionentsize	8
	.align		4
        /*0000*/ 	.word	0x00000000
	.align		4
        /*0004*/ 	.word	0xffffffff
	.align		4
        /*0008*/ 	.word	index@(triton_red_fused__to_copy_add_embedding_mean_mul_pow_rsqrt_0)
	.align		4
        /*000c*/ 	.word	index@(__assertfail)
	.align		4
        /*0010*/ 	.word	0x00000000
	.align		4
        /*0014*/ 	.word	0xfffffffe
	.align		4
        /*0018*/ 	.word	0x00000000
	.align		4
        /*001c*/ 	.word	0xfffffffd
	.align		4
        /*0020*/ 	.word	0x00000000
	.align		4
        /*0024*/ 	.word	0xfffffffc


//--------------------- .nv.constant4             --------------------------
	.section	.nv.constant4,"a",@progbits
	.align	8
	.align		8
.nv.constant4:
        /*0000*/ 	.dword	__assertfail
	.align		8
        /*0008*/ 	.dword	assertFunc_0
	.align		8
        /*0010*/ 	.dword	assertFile_0
	.align		8
        /*0018*/ 	.dword	assertMessage_0
	.align		8
        /*0020*/ 	.dword	_$_str


//--------------------- .text.triton_red_fused__to_copy_add_embedding_mean_mul_pow_rsqrt_0 --------------------------
	.section	.text.triton_red_fused__to_copy_add_embedding_mean_mul_pow_rsqrt_0,"ax",@progbits
	.sectionflags	@"SHF_BARRIERS=1"
	.align	128
        .global         triton_red_fused__to_copy_add_embedding_mean_mul_pow_rsqrt_0
        .type           triton_red_fused__to_copy_add_embedding_mean_mul_pow_rsqrt_0,@function
        .size           triton_red_fused__to_copy_add_embedding_mean_mul_pow_rsqrt_0,(.L_x_3 - triton_red_fused__to_copy_add_embedding_mean_mul_pow_rsqrt_0)
        .other          triton_red_fused__to_copy_add_embedding_mean_mul_pow_rsqrt_0,@"STO_CUDA_ENTRY STV_DEFAULT"
triton_red_fused__to_copy_add_embedding_mean_mul_pow_rsqrt_0:
.text.triton_red_fused__to_copy_add_embedding_mean_mul_pow_rsqrt_0:
[----:B------:R-:W0:Y:S02]  /*0000*/  LDC R1, c[0x0][0x28] ;  /* 0x00000a00ff017b82 */ /* 0x000e240000000800 */
[----:B------:R-:W1:Y:S01]  /*0010*/  S2R R13, SR_CTAID.X ;  /* 0x00000000000d7919 */ /* 0x000e620000002500 */
[----:B------:R-:W2:Y:S01]  /*0020*/  LDC.64 R8, c[0x0][0x218] ;  /* 0x00008600ff087b82 */ /* 0x000ea20000000a00 */
[----:B------:R-:W-:Y:S01]  /*0030*/  ULDC UR8, c[0x0][0x240] ;  /* 0x0000900000087ab9 */ /* 0x000fe20000000800 */
[----:B------:R-:W-:Y:S01]  /*0040*/  CS2R R6, SRZ ;  /* 0x0000000000067805 */ /* 0x000fe2000001ff00 */
[----:B------:R-:W3:Y:S01]  /*0050*/  S2R R12, SR_TID.X ;  /* 0x00000000000c7919 */ /* 0x000ee20000002100 */
[----:B------:R-:W-:Y:S01]  /*0060*/  CS2R R4, SRZ ;  /* 0x0000000000047805 */ /* 0x000fe2000001ff00 */
[----:B------:R-:W-:Y:S01]  /*0070*/  ULDC.64 UR6, c[0x0][0x208] ;  /* 0x0000820000067ab9 */ /* 0x000fe20000000a00 */
[----:B-1----:R-:W-:-:S04]  /*0080*/  SHF.L.U32 R13, R13, 0x1, RZ ;  /* 0x000000010d0d7819 */ /* 0x002fc800000006ff */
[----:B------:R-:W-:Y:S01]  /*0090*/  IADD3 R16, R13, 0x1, RZ ;  /* 0x000000010d107810 */ /* 0x000fe20007ffe0ff */
[C---:B--2---:R-:W-:Y:S01]  /*00a0*/  IMAD.WIDE R10, R13.reuse, 0x8, R8 ;  /* 0x000000080d0a7825 */ /* 0x044fe200078e0208 */
[----:B------:R-:W-:Y:S02]  /*00b0*/  ISETP.GE.AND P0, PT, R13, UR8, PT ;  /* 0x000000080d007c0c */ /* 0x000fe4000bf06270 */
[----:B------:R-:W-:-:S11]  /*00c0*/  ISETP.GE.AND P1, PT, R16, UR8, PT ;  /* 0x0000000810007c0c */ /* 0x000fd6000bf26270 */
[----:B------:R-:W2:Y:S04]  /*00d0*/  @!P0 LDG.E.EL.64 R6, desc[UR6][R10.64] ;  /* 0x000000060a068981 */ /* 0x000ea8000c2e1b00 */
[----:B------:R-:W4:Y:S01]  /*00e0*/  @!P1 LDG.E.EL.64 R4, desc[UR6][R10.64+0x8] ;  /* 0x000008060a049981 */ /* 0x000f22000c2e1b00 */
[----:B---3--:R-:W-:Y:S02]  /*00f0*/  SHF.R.U32.HI R14, RZ, 0x8, R12 ;  /* 0x00000008ff0e7819 */ /* 0x008fe4000001160c */
[----:B------:R-:W-:Y:S02]  /*0100*/  CS2R R2, SRZ ;  /* 0x0000000000027805 */ /* 0x000fe4000001ff00 */
[----:B------:R-:W-:-:S04]  /*0110*/  SGXT.U32 R14, R14, 0x1 ;  /* 0x000000010e0e781a */ /* 0x000fc80000000000 */
[----:B------:R-:W-:-:S04]  /*0120*/  LOP3.LUT R0, R14, R13, RZ, 0xfc, !PT ;  /* 0x0000000d0e007212 */ /* 0x000fc800078efcff */
[C---:B------:R-:W-:Y:S01]  /*0130*/  ISETP.GE.AND P2, PT, R0.reuse, UR8, PT ;  /* 0x0000000800007c0c */ /* 0x040fe2000bf46270 */
[----:B------:R-:W-:-:S12]  /*0140*/  IMAD.WIDE R8, R0, 0x8, R8 ;  /* 0x0000000800087825 */ /* 0x000fd800078e0208 */
[----:B------:R1:W5:Y:S01]  /*0150*/  @!P2 LDG.E.EL.64 R2, desc[UR6][R8.64] ;  /* 0x000000060802a981 */ /* 0x000362000c2e1b00 */
[----:B--2---:R-:W-:Y:S02]  /*0160*/  IADD3 R15, P4, R6, 0x1f500, RZ ;  /* 0x0001f500060f7810 */ /* 0x004fe40007f9e0ff */
[----:B------:R-:W-:Y:S02]  /*0170*/  ISETP.GE.AND P1, PT, R7, RZ, PT ;  /* 0x000000ff0700720c */ /* 0x000fe40003f26270 */
[----:B----4-:R-:W-:Y:S02]  /*0180*/  IADD3 R17, P3, R4, 0x1f500, RZ ;  /* 0x0001f50004117810 */ /* 0x010fe40007f7e0ff */
[----:B------:R-:W-:Y:S02]  /*0190*/  ISETP.GE.AND P0, PT, R5, RZ, PT ;  /* 0x000000ff0500720c */ /* 0x000fe40003f06270 */
[----:B------:R-:W-:Y:S02]  /*01a0*/  SEL R6, R15, R6, !P1 ;  /* 0x000000060f067207 */ /* 0x000fe40004800000 */
[----:B------:R-:W-:-:S02]  /*01b0*/  IADD3.X R11, RZ, R7, RZ, P4, !PT ;  /* 0x00000007ff0b7210 */ /* 0x000fc400027fe4ff */
[----:B------:R-:W-:Y:S02]  /*01c0*/  IADD3.X R15, RZ, R5, RZ, P3, !PT ;  /* 0x00000005ff0f7210 */ /* 0x000fe40001ffe4ff */
[----:B------:R-:W-:Y:S02]  /*01d0*/  SEL R4, R17, R4, !P0 ;  /* 0x0000000411047207 */ /* 0x000fe40004000000 */
[----:B------:R-:W-:Y:S02]  /*01e0*/  SEL R7, R11, R7, !P1 ;  /* 0x000000070b077207 */ /* 0x000fe40004800000 */
[----:B------:R-:W-:Y:S02]  /*01f0*/  SEL R5, R15, R5, !P0 ;  /* 0x000000050f057207 */ /* 0x000fe40004000000 */
[----:B------:R-:W-:Y:S02]  /*0200*/  ISETP.GT.U32.AND P1, PT, R6, 0x1f4ff, PT ;  /* 0x0001f4ff0600780c */ /* 0x000fe40003f24070 */
[----:B------:R-:W-:-:S02]  /*0210*/  ISETP.GT.U32.AND P0, PT, R4, 0x1f4ff, PT ;  /* 0x0001f4ff0400780c */ /* 0x000fc40003f04070 */
[----:B------:R-:W-:Y:S02]  /*0220*/  ISETP.GT.U32.AND.EX P1, PT, R7, RZ, PT, P1 ;  /* 0x000000ff0700720c */ /* 0x000fe40003f24110 */
[----:B------:R-:W-:Y:S02]  /*0230*/  ISETP.GT.U32.AND.EX P0, PT, R5, RZ, PT, P0 ;  /* 0x000000ff0500720c */ /* 0x000fe40003f04100 */
[----:B------:R-:W-:Y:S02]  /*0240*/  ISETP.LT.AND P1, PT, R13, UR8, P1 ;  /* 0x000000080d007c0c */ /* 0x000fe40008f21270 */
[----:B------:R-:W-:-:S04]  /*0250*/  ISETP.LT.AND P0, PT, R16, UR8, P0 ;  /* 0x0000000810007c0c */ /* 0x000fc80008701270 */
[----:B------:R-:W-:-:S13]  /*0260*/  PLOP3.LUT P0, PT, P1, P0, PT, 0xa8, 0x0 ;  /* 0x000000000000781c */ /* 0x000fda0000f01570 */
[----:B-1----:R-:W-:Y:S05]  /*0270*/  @P0 BRA `(.L_x_0) ;  /* 0x0000000c005c0947 */ /* 0x002fea0003800000 */
[----:B-----5:R-:W-:Y:S01]  /*0280*/  SHF.L.U32 R5, R2, 0xc, RZ ;  /* 0x0000000c02057819 */ /* 0x020fe200000006ff */
[----:B------:R-:W-:Y:S01]  /*0290*/  BAR.SYNC.DEFER_BLOCKING 0x0 ;  /* 0x0000000000007b1d */ /* 0x000fe20000010000 */
[----:B------:R-:W-:Y:S02]  /*02a0*/  ISETP.GE.AND P0, PT, R3, RZ, PT ;  /* 0x000000ff0300720c */ /* 0x000fe40003f06270 */
[----:B------:R-:W-:Y:S02]  /*02b0*/  SHF.L.U32 R23, R12, 0x3, RZ ;  /* 0x000000030c177819 */ /* 0x000fe400000006ff */
[----:B------:R-:W-:Y:S01]  /*02c0*/  IADD3 R4, P1, R5, 0x1f500000, RZ ;  /* 0x1f50000005047810 */ /* 0x000fe20007f3e0ff */
[----:B------:R-:W-:Y:S01]  /*02d0*/  ULDC.64 UR4, c[0x0][0x220] ;  /* 0x0000880000047ab9 */ /* 0x000fe20000000a00 */
[----:B------:R-:W-:Y:S02]  /*02e0*/  SHF.L.U64.HI R6, R2, 0xc, R3 ;  /* 0x0000000c02067819 */ /* 0x000fe40000010203 */
[----:B------:R-:W-:-:S02]  /*02f0*/  CS2R R8, SRZ ;  /* 0x0000000000087805 */ /* 0x000fc4000001ff00 */
[----:B------:R-:W-:Y:S02]  /*0300*/  LOP3.LUT R23, R23, 0x7f8, RZ, 0xc0, !PT ;  /* 0x000007f817177812 */ /* 0x000fe400078ec0ff */
[----:B------:R-:W-:Y:S02]  /*0310*/  CS2R R10, SRZ ;  /* 0x00000000000a7805 */ /* 0x000fe4000001ff00 */
[----:B------:R-:W-:Y:S02]  /*0320*/  SEL R2, R4, R5, !P0 ;  /* 0x0000000504027207 */ /* 0x000fe40004000000 */
[----:B------:R-:W-:Y:S02]  /*0330*/  CS2R R4, SRZ ;  /* 0x0000000000047805 */ /* 0x000fe4000001ff00 */
[----:B------:R-:W-:Y:S01]  /*0340*/  IADD3.X R3, RZ, R6, RZ, P1, !PT ;  /* 0x00000006ff037210 */ /* 0x000fe20000ffe4ff */
[----:B------:R-:W-:Y:S01]  /*0350*/  HFMA2.MMA R25, -RZ, RZ, 0.6875, 0 ;  /* 0x39800000ff197435 */ /* 0x000fe200000001ff */
[----:B------:R-:W-:Y:S01]  /*0360*/  LOP3.LUT R2, R2, R23, RZ, 0xfc, !PT ;  /* 0x0000001702027212 */ /* 0x000fe200078efcff */
[----:B------:R-:W1:Y:S01]  /*0370*/  LDC.64 R26, c[0x0][0x238] ;  /* 0x00008e00ff1a7b82 */ /* 0x000e620000000a00 */
[----:B------:R-:W-:-:S02]  /*0380*/  SEL R3, R3, R6, !P0 ;  /* 0x0000000603037207 */ /* 0x000fc40004000000 */
[----:B------:R-:W-:Y:S02]  /*0390*/  CS2R R6, SRZ ;  /* 0x0000000000067805 */ /* 0x000fe4000001ff00 */
[----:B------:R-:W-:-:S04]  /*03a0*/  LEA R16, P0, R2, UR4, 0x1 ;  /* 0x0000000402107c11 */ /* 0x000fc8000f8008ff */
[----:B------:R-:W-:Y:S02]  /*03b0*/  LEA.HI.X R17, R2, UR5, R3, 0x1, P0 ;  /* 0x0000000502117c11 */ /* 0x000fe400080f0c03 */
[----:B------:R-:W2:Y:S03]  /*03c0*/  LDC.64 R2, c[0x0][0x230] ;  /* 0x00008c00ff027b82 */ /* 0x000ea60000000a00 */
[----:B------:R-:W3:Y:S01]  /*03d0*/  @!P2 LDG.E.EF.128 R4, desc[UR6][R16.64] ;  /* 0x000000061004a981 */ /* 0x000ee2000c0e1d00 */
[----:B------:R-:W-:-:S05]  /*03e0*/  LEA R0, R0, R23, 0xc ;  /* 0x0000001700007211 */ /* 0x000fca00078e60ff */
[----:B--2---:R-:W-:-:S05]  /*03f0*/  IMAD.WIDE R2, R0, 0x2, R2 ;  /* 0x0000000200027825 */ /* 0x004fca00078e0202 */
[----:B---3--:R2:W-:Y:S01]  /*0400*/  @!P2 STG.E.128 desc[UR6][R2.64], R4 ;  /* 0x000000040200a986 */ /* 0x0085e2000c101d06 */
[----:B------:R-:W-:Y:S06]  /*0410*/  BAR.SYNC.DEFER_BLOCKING 0x0 ;  /* 0x0000000000007b1d */ /* 0x000fec0000010000 */
[----:B------:R-:W3:Y:S01]  /*0420*/  @!P2 LDG.E.EF.128 R8, desc[UR6][R16.64+0x1000] ;  /* 0x001000061008a981 */ /* 0x000ee2000c0e1d00 */
[----:B------:R-:W-:Y:S01]  /*0430*/  HADD2.F32 R21, -RZ, R4.H0_H0 ;  /* 0x20000004ff157230 */ /* 0x000fe20000004100 */
[----:B------:R-:W4:Y:S01]  /*0440*/  S2UR UR5, SR_CgaCtaId ;  /* 0x00000000000579c3 */ /* 0x000f220000008800 */
[----:B------:R-:W-:Y:S01]  /*0450*/  HADD2.F32 R22, -RZ, R4.H1_H1 ;  /* 0x30000004ff167230 */ /* 0x000fe20000004100 */
[----:B------:R-:W-:Y:S01]  /*0460*/  UMOV UR4, 0x400 ;  /* 0x0000040000047882 */ /* 0x000fe20000000000 */
[----:B--2---:R-:W-:Y:S01]  /*0470*/  HADD2.F32 R4, -RZ, R5.H0_H0 ;  /* 0x20000005ff047230 */ /* 0x004fe20000004100 */
[C---:B------:R-:W-:Y:S01]  /*0480*/  LOP3.LUT P0, RZ, R12.reuse, 0x1f, RZ, 0xc0, !PT ;  /* 0x0000001f0cff7812 */ /* 0x040fe2000780c0ff */
[----:B------:R-:W-:Y:S01]  /*0490*/  HADD2.F32 R5, -RZ, R5.H1_H1 ;  /* 0x30000005ff057230 */ /* 0x000fe20000004100 */
[----:B------:R-:W-:Y:S01]  /*04a0*/  ISETP.GE.AND P1, PT, R12, 0x10, PT ;  /* 0x000000100c00780c */ /* 0x000fe20003f26270 */
[----:B----4-:R-:W-:Y:S01]  /*04b0*/  UPRMT UR4, UR5, 0x654, UR4 ;  /* 0x0000065405047896 */ /* 0x010fe20008000004 */
[----:B---3--:R-:W-:Y:S01]  /*04c0*/  HADD2.F32 R18, -RZ, R8.H0_H0 ;  /* 0x20000008ff127230 */ /* 0x008fe20000004100 */
[----:B------:R2:W-:Y:S01]  /*04d0*/  @!P2 STG.E.128 desc[UR6][R2.64+0x1000], R8 ;  /* 0x001000080200a986 */ /* 0x0005e2000c101d06 */
[----:B------:R-:W-:-:S02]  /*04e0*/  HADD2.F32 R19, -RZ, R8.H1_H1 ;  /* 0x30000008ff137230 */ /* 0x000fc40000004100 */
[----:B------:R-:W-:Y:S02]  /*04f0*/  HADD2.F32 R20, -RZ, R9.H0_H0 ;  /* 0x20000009ff147230 */ /* 0x000fe40000004100 */
[----:B------:R-:W-:Y:S01]  /*0500*/  FMUL R18, R18, R18 ;  /* 0x0000001212127220 */ /* 0x000fe20000400000 */
[----:B------:R-:W-:Y:S02]  /*0510*/  HADD2.F32 R16, -RZ, R10.H0_H0 ;  /* 0x2000000aff107230 */ /* 0x000fe40000004100 */
[----:B------:R-:W-:Y:S01]  /*0520*/  FMUL R19, R19, R19 ;  /* 0x0000001313137220 */ /* 0x000fe20000400000 */
[----:B------:R-:W-:Y:S01]  /*0530*/  FFMA R21, R21, R21, R18 ;  /* 0x0000001515157223 */ /* 0x000fe20000000012 */
[----:B------:R-:W-:Y:S02]  /*0540*/  HADD2.F32 R18, -RZ, R9.H1_H1 ;  /* 0x30000009ff127230 */ /* 0x000fe40000004100 */
[----:B------:R-:W-:Y:S01]  /*0550*/  FFMA R22, R22, R22, R19 ;  /* 0x0000001616167223 */ /* 0x000fe20000000013 */
[----:B------:R-:W-:-:S02]  /*0560*/  FMUL R17, R20, R20 ;  /* 0x0000001414117220 */ /* 0x000fc40000400000 */
[----:B------:R-:W-:Y:S02]  /*0570*/  FMUL R18, R18, R18 ;  /* 0x0000001212127220 */ /* 0x000fe40000400000 */
[----:B------:R-:W-:Y:S01]  /*0580*/  FFMA R20, R4, R4, R17 ;  /* 0x0000000404147223 */ /* 0x000fe20000000011 */
[----:B------:R-:W-:Y:S01]  /*0590*/  FADD R19, R21, R22 ;  /* 0x0000001615137221 */ /* 0x000fe20000000000 */
[----:B------:R-:W-:Y:S02]  /*05a0*/  HADD2.F32 R4, -RZ, R6.H0_H0 ;  /* 0x20000006ff047230 */ /* 0x000fe40000004100 */
[----:B------:R-:W-:Y:S01]  /*05b0*/  FFMA R18, R5, R5, R18 ;  /* 0x0000000505127223 */ /* 0x000fe20000000012 */
[----:B------:R-:W-:Y:S01]  /*05c0*/  FMUL R17, R16, R16 ;  /* 0x0000001010117220 */ /* 0x000fe20000400000 */
[----:B------:R-:W-:Y:S02]  /*05d0*/  HADD2.F32 R5, -RZ, R10.H1_H1 ;  /* 0x3000000aff057230 */ /* 0x000fe40000004100 */
[----:B------:R-:W-:Y:S01]  /*05e0*/  FADD R19, R20, R19 ;  /* 0x0000001314137221 */ /* 0x000fe20000000000 */
[----:B------:R-:W-:-:S02]  /*05f0*/  HADD2.F32 R6, -RZ, R6.H1_H1 ;  /* 0x30000006ff067230 */ /* 0x000fc40000004100 */
[----:B------:R-:W-:Y:S01]  /*0600*/  FFMA R20, R4, R4, R17 ;  /* 0x0000000404147223 */ /* 0x000fe20000000011 */
[----:B------:R-:W-:Y:S02]  /*0610*/  HADD2.F32 R17, -RZ, R11.H0_H0 ;  /* 0x2000000bff117230 */ /* 0x000fe40000004100 */
[----:B------:R-:W-:Y:S01]  /*0620*/  FADD R19, R18, R19 ;  /* 0x0000001312137221 */ /* 0x000fe20000000000 */
[----:B------:R-:W-:Y:S01]  /*0630*/  FMUL R5, R5, R5 ;  /* 0x0000000505057220 */ /* 0x000fe20000400000 */
[----:B------:R-:W-:Y:S01]  /*0640*/  HADD2.F32 R4, -RZ, R7.H0_H0 ;  /* 0x20000007ff047230 */ /* 0x000fe20000004100 */
[----:B------:R-:W-:Y:S01]  /*0650*/  SHF.R.U32.HI R18, RZ, 0x5, R12 ;  /* 0x00000005ff127819 */ /* 0x000fe2000001160c */
[----:B------:R-:W-:Y:S02]  /*0660*/  HADD2.F32 R16, -RZ, R11.H1_H1 ;  /* 0x3000000bff107230 */ /* 0x000fe40000004100 */
[----:B------:R-:W-:Y:S01]  /*0670*/  FMUL R17, R17, R17 ;  /* 0x0000001111117220 */ /* 0x000fe20000400000 */
[----:B------:R-:W-:Y:S01]  /*0680*/  FFMA R6, R6, R6, R5 ;  /* 0x0000000606067223 */ /* 0x000fe20000000005 */
[----:B------:R-:W-:Y:S01]  /*0690*/  FADD R19, R20, R19 ;  /* 0x0000001314137221 */ /* 0x000fe20000000000 */
[----:B------:R-:W-:-:S02]  /*06a0*/  HADD2.F32 R7, -RZ, R7.H1_H1 ;  /* 0x30000007ff077230 */ /* 0x000fc40000004100 */
[----:B------:R-:W-:Y:S01]  /*06b0*/  FFMA R4, R4, R4, R17 ;  /* 0x0000000404047223 */ /* 0x000fe20000000011 */
[----:B------:R-:W-:Y:S01]  /*06c0*/  FMUL R16, R16, R16 ;  /* 0x0000001010107220 */ /* 0x000fe20000400000 */
[----:B------:R-:W-:Y:S01]  /*06d0*/  FADD R19, R6, R19 ;  /* 0x0000001306137221 */ /* 0x000fe20000000000 */
[----:B--2---:R-:W-:Y:S01]  /*06e0*/  LEA R11, R14, UR4, 0x2 ;  /* 0x000000040e0b7c11 */ /* 0x004fe2000f8e10ff */
[----:B------:R-:W2:Y:S01]  /*06f0*/  LDC.64 R20, c[0x0][0x228] ;  /* 0x00008a00ff147b82 */ /* 0x000ea20000000a00 */
[----:B------:R-:W-:Y:S01]  /*0700*/  FFMA R16, R7, R7, R16 ;  /* 0x0000000707107223 */ /* 0x000fe20000000010 */
[----:B------:R-:W-:-:S04]  /*0710*/  FADD R19, R4, R19 ;  /* 0x0000001304137221 */ /* 0x000fc80000000000 */
[----:B------:R-:W-:-:S05]  /*0720*/  FADD R19, R16, R19 ;  /* 0x0000001310137221 */ /* 0x000fca0000000000 */
[----:B------:R-:W-:-:S05]  /*0730*/  FSEL R19, R19, RZ, !P2 ;  /* 0x000000ff13137208 */ /* 0x000fca0005000000 */
[----:B------:R-:W3:Y:S02]  /*0740*/  SHFL.BFLY PT, R4, R19, 0x10, 0x1f ;  /* 0x0e001f0013047f89 */ /* 0x000ee400000e0000 */
[----:B---3--:R-:W-:-:S05]  /*0750*/  FADD R4, R19, R4 ;  /* 0x0000000413047221 */ /* 0x008fca0000000000 */
[----:B------:R-:W3:Y:S02]  /*0760*/  SHFL.BFLY PT, R5, R4, 0x8, 0x1f ;  /* 0x0d001f0004057f89 */ /* 0x000ee400000e0000 */
[----:B---3--:R-:W-:Y:S01]  /*0770*/  FADD R6, R4, R5 ;  /* 0x0000000504067221 */ /* 0x008fe20000000000 */
[----:B------:R-:W-:-:S04]  /*0780*/  SGXT.U32 R4, R18, 0x3 ;  /* 0x000000031204781a */ /* 0x000fc80000000000 */
[----:B------:R-:W3:Y:S02]  /*0790*/  SHFL.BFLY PT, R5, R6, 0x4, 0x1f ;  /* 0x0c801f0006057f89 */ /* 0x000ee400000e0000 */
[----:B---3--:R-:W-:Y:S01]  /*07a0*/  FADD R7, R6, R5 ;  /* 0x0000000506077221 */ /* 0x008fe20000000000 */
[----:B------:R-:W-:-:S04]  /*07b0*/  LOP3.LUT R5, R12, 0x100, RZ, 0xc0, !PT ;  /* 0x000001000c057812 */ /* 0x000fc800078ec0ff */
[----:B------:R-:W3:Y:S01]  /*07c0*/  SHFL.BFLY PT, R16, R7, 0x2, 0x1f ;  /* 0x0c401f0007107f89 */ /* 0x000ee200000e0000 */
[----:B------:R-:W-:Y:S02]  /*07d0*/  SHF.R.U32.HI R19, RZ, 0x5, R5 ;  /* 0x00000005ff137819 */ /* 0x000fe40000011605 */
[----:B------:R-:W-:Y:S02]  /*07e0*/  LEA.HI R24, R5, UR4, RZ, 0x1d ;  /* 0x0000000405187c11 */ /* 0x000fe4000f8fe8ff */
[----:B------:R-:W-:Y:S02]  /*07f0*/  LOP3.LUT R4, R19, R4, RZ, 0xfc, !PT ;  /* 0x0000000413047212 */ /* 0x000fe400078efcff */
[----:B------:R-:W-:Y:S02]  /*0800*/  LOP3.LUT R5, R12, 0x1, RZ, 0xc0, !PT ;  /* 0x000000010c057812 */ /* 0x000fe400078ec0ff */
[----:B------:R-:W-:Y:S02]  /*0810*/  LEA R6, R4, UR4, 0x2 ;  /* 0x0000000404067c11 */ /* 0x000fe4000f8e10ff */
[----:B------:R-:W-:-:S02]  /*0820*/  SHF.L.U32 R4, R12, 0x2, RZ ;  /* 0x000000020c047819 */ /* 0x000fc400000006ff */
[----:B------:R-:W-:Y:S01]  /*0830*/  LEA R5, R5, UR4, 0x2 ;  /* 0x0000000405057c11 */ /* 0x000fe2000f8e10ff */
[----:B---3--:R-:W-:-:S05]  /*0840*/  FADD R16, R7, R16 ;  /* 0x0000001007107221 */ /* 0x008fca0000000000 */
[----:B------:R-:W3:Y:S02]  /*0850*/  SHFL.BFLY PT, R17, R16, 0x1, 0x1f ;  /* 0x0c201f0010117f89 */ /* 0x000ee400000e0000 */
[----:B---3--:R-:W-:-:S05]  /*0860*/  FADD R17, R16, R17 ;  /* 0x0000001110117221 */ /* 0x008fca0000000000 */
[----:B------:R-:W-:Y:S01]  /*0870*/  @!P0 STS [R6], R17 ;  /* 0x0000001106008388 */ /* 0x000fe20000000800 */
[----:B------:R-:W-:Y:S01]  /*0880*/  BAR.SYNC.DEFER_BLOCKING 0x0 ;  /* 0x0000000000007b1d */ /* 0x000fe20000010000 */
[----:B------:R-:W-:-:S04]  /*0890*/  LOP3.LUT P0, RZ, R12, 0x7, RZ, 0xc0, !PT ;  /* 0x000000070cff7812 */ /* 0x000fc8000780c0ff */
[----:B------:R-:W-:Y:S01]  /*08a0*/  ISETP.LT.AND P0, PT, R12, 0x10, !P0 ;  /* 0x000000100c00780c */ /* 0x000fe20004701270 */
[----:B------:R-:W3:Y:S04]  /*08b0*/  @!P1 LDS R15, [R4+UR4] ;  /* 0x00000004040f9984 */ /* 0x000ee80008000800 */
[----:B---3--:R-:W3:Y:S02]  /*08c0*/  SHFL.BFLY PT, R16, R15, 0x4, 0x1f ;  /* 0x0c801f000f107f89 */ /* 0x008ee400000e0000 */
[----:B---3--:R-:W-:-:S05]  /*08d0*/  FADD R16, R15, R16 ;  /* 0x000000100f107221 */ /* 0x008fca0000000000 */
[----:B------:R-:W3:Y:S02]  /*08e0*/  SHFL.BFLY PT, R7, R16, 0x2, 0x1f ;  /* 0x0c401f0010077f89 */ /* 0x000ee400000e0000 */
[----:B---3--:R-:W-:-:S05]  /*08f0*/  FADD R7, R16, R7 ;  /* 0x0000000710077221 */ /* 0x008fca0000000000 */
[----:B------:R-:W3:Y:S02]  /*0900*/  SHFL.BFLY PT, R18, R7, 0x1, 0x1f ;  /* 0x0c201f0007127f89 */ /* 0x000ee400000e0000 */
[----:B---3--:R-:W-:Y:S02]  /*0910*/  FADD R9, R7, R18 ;  /* 0x0000001207097221 */ /* 0x008fe40000000000 */
[----:B------:R-:W3:Y:S03]  /*0920*/  LDC.64 R6, c[0x0][0x210] ;  /* 0x00008400ff067b82 */ /* 0x000ee60000000a00 */
[----:B------:R4:W-:Y:S05]  /*0930*/  @P0 STS [R4+UR4], R9 ;  /* 0x0000000904000988 */ /* 0x0009ea0008000804 */
[----:B------:R-:W-:Y:S01]  /*0940*/  BAR.SYNC.DEFER_BLOCKING 0x0 ;  /* 0x0000000000007b1d */ /* 0x000fe20000010000 */
[----:B------:R-:W-:-:S02]  /*0950*/  LOP3.LUT P0, RZ, R12, 0x1fe, RZ, 0xc0, !PT ;  /* 0x000001fe0cff7812 */ /* 0x000fc4000780c0ff */
[----:B----4-:R-:W-:-:S04]  /*0960*/  LOP3.LUT R9, R13, 0x1, R12, 0xf8, !PT ;  /* 0x000000010d097812 */ /* 0x010fc800078ef80c */
[----:B------:R-:W-:Y:S01]  /*0970*/  ISETP.LT.AND P0, PT, R9, UR8, !P0 ;  /* 0x0000000809007c0c */ /* 0x000fe2000c701270 */
[----:B------:R-:W4:Y:S01]  /*0980*/  LDS R24, [R24] ;  /* 0x0000000018187984 */ /* 0x000f220000000800 */
[----:B------:R-:W-:Y:S06]  /*0990*/  BAR.SYNC.DEFER_BLOCKING 0x0 ;  /* 0x0000000000007b1d */ /* 0x000fec0000010000 */
[----:B----4-:R4:W-:Y:S02]  /*09a0*/  STS [R11], R24 ;  /* 0x000000180b007388 */ /* 0x0109e40000000800 */
[----:B------:R-:W-:Y:S01]  /*09b0*/  BAR.SYNC.DEFER_BLOCKING 0x0 ;  /* 0x0000000000007b1d */ /* 0x000fe20000010000 */
[----:B----4-:R-:W-:-:S05]  /*09c0*/  LOP3.LUT R11, R4, 0x7fc, RZ, 0xc0, !PT ;  /* 0x000007fc040b7812 */ /* 0x010fca00078ec0ff */
[----:B--2---:R-:W-:Y:S01]  /*09d0*/  IMAD.WIDE.U32 R20, R11, 0x2, R20 ;  /* 0x000000020b147825 */ /* 0x004fe200078e0014 */
[----:B------:R-:W2:Y:S03]  /*09e0*/  LDS R8, [R5] ;  /* 0x0000000005087984 */ /* 0x000ea60000000800 */
[----:B--2---:R-:W-:Y:S01]  /*09f0*/  FFMA R10, R8, R25, 9.9999997473787516356e-06 ;  /* 0x3727c5ac080a7423 */ /* 0x004fe20000000019 */
[----:B---3--:R-:W-:-:S03]  /*0a00*/  IMAD.WIDE R8, R9, 0x4, R6 ;  /* 0x0000000409087825 */ /* 0x008fc600078e0206 */
[----:B------:R-:W2:Y:S01]  /*0a10*/  MUFU.RSQ R13, R10 ;  /* 0x0000000a000d7308 */ /* 0x000ea20000001400 */
[----:B------:R-:W-:Y:S06]  /*0a20*/  BAR.SYNC.DEFER_BLOCKING 0x0 ;  /* 0x0000000000007b1d */ /* 0x000fec0000010000 */
[----:B--2---:R-:W-:Y:S04]  /*0a30*/  @P0 STG.E desc[UR6][R8.64], R13 ;  /* 0x0000000d08000986 */ /* 0x004fe8000c101906 */
[----:B------:R-:W2:Y:S01]  /*0a40*/  LDG.E.EL.64 R18, desc[UR6][R20.64] ;  /* 0x0000000614127981 */ /* 0x000ea2000c2e1b00 */
[----:B------:R-:W-:-:S02]  /*0a50*/  CS2R R4, SRZ ;  /* 0x0000000000047805 */ /* 0x000fc4000001ff00 */
[----:B------:R-:W-:-:S06]  /*0a60*/  CS2R R6, SRZ ;  /* 0x0000000000067805 */ /* 0x000fcc000001ff00 */
[----:B------:R-:W3:Y:S01]  /*0a70*/  @!P2 LDG.E.EF.128 R4, desc[UR6][R2.64] ;  /* 0x000000060204a981 */ /* 0x000ee2000c0e1d00 */
[----:B------:R-:W-:Y:S01]  /*0a80*/  LEA R22, R11, UR4, 0x2 ;  /* 0x000000040b167c11 */ /* 0x000fe2000f8e10ff */
[----:B------:R-:W-:Y:S01]  /*0a90*/  FFMA R24, R24, R25, 9.9999997473787516356e-06 ;  /* 0x3727c5ac18187423 */ /* 0x000fe20000000019 */
[----:B------:R-:W-:Y:S01]  /*0aa0*/  LEA R23, R23, UR4, 0x2 ;  /* 0x0000000417177c11 */ /* 0x000fe2000f8e10ff */
[----:B------:R-:W-:Y:S01]  /*0ab0*/  BAR.SYNC.DEFER_BLOCKING 0x0 ;  /* 0x0000000000007b1d */ /* 0x000fe20000010000 */
[----:B-1----:R-:W-:-:S05]  /*0ac0*/  IMAD.WIDE R26, R0, 0x2, R26 ;  /* 0x00000002001a7825 */ /* 0x002fca00078e021a */
[----:B------:R-:W1:Y:S01]  /*0ad0*/  MUFU.RSQ R24, R24 ;  /* 0x0000001800187308 */ /* 0x000e620000001400 */
[----:B--2---:R-:W-:Y:S02]  /*0ae0*/  HADD2.F32 R16, -RZ, R18.H0_H0 ;  /* 0x20000012ff107230 */ /* 0x004fe40000004100 */
[----:B------:R-:W-:Y:S02]  /*0af0*/  HADD2.F32 R17, -RZ, R18.H1_H1 ;  /* 0x30000012ff117230 */ /* 0x000fe40000004100 */
[----:B------:R-:W-:Y:S02]  /*0b00*/  HADD2.F32 R18, -RZ, R19.H0_H0 ;  /* 0x20000013ff127230 */ /* 0x000fe40000004100 */
[----:B------:R-:W-:Y:S02]  /*0b10*/  HADD2.F32 R19, -RZ, R19.H1_H1 ;  /* 0x30000013ff137230 */ /* 0x000fe40000004100 */
[----:B---3--:R-:W-:Y:S02]  /*0b20*/  HADD2.F32 R25, -RZ, R4.H0_H0 ;  /* 0x20000004ff197230 */ /* 0x008fe40000004100 */
[----:B------:R-:W-:Y:S01]  /*0b30*/  HADD2.F32 R29, -RZ, R4.H1_H1 ;  /* 0x30000004ff1d7230 */ /* 0x000fe20000004100 */
[----:B------:R2:W-:Y:S02]  /*0b40*/  STS.128 [R22], R16 ;  /* 0x0000001016007388 */ /* 0x0005e40000000c00 */
[C---:B-1----:R-:W-:Y:S01]  /*0b50*/  FMUL R25, R24.reuse, R25 ;  /* 0x0000001918197220 */ /* 0x042fe20000400000 */
[----:B------:R-:W-:Y:S01]  /*0b60*/  BAR.SYNC.DEFER_BLOCKING 0x0 ;  /* 0x0000000000007b1d */ /* 0x000fe20000010000 */
[----:B------:R-:W-:Y:S01]  /*0b70*/  FMUL R28, R24, R29 ;  /* 0x0000001d181c7220 */ /* 0x000fe20000400000 */
[----:B------:R-:W-:-:S02]  /*0b80*/  HADD2.F32 R29, -RZ, R7.H0_H0 ;  /* 0x20000007ff1d7230 */ /* 0x000fc40000004100 */
[----:B------:R-:W-:-:S03]  /*0b90*/  HADD2.F32 R7, -RZ, R7.H1_H1 ;  /* 0x30000007ff077230 */ /* 0x000fc60000004100 */
[----:B------:R-:W-:Y:S01]  /*0ba0*/  FMUL R29, R24, R29 ;  /* 0x0000001d181d7220 */ /* 0x000fe20000400000 */
[----:B--2---:R-:W-:Y:S02]  /*0bb0*/  HADD2.F32 R17, -RZ, R6.H0_H0 ;  /* 0x20000006ff117230 */ /* 0x004fe40000004100 */
[----:B------:R-:W-:-:S03]  /*0bc0*/  HADD2.F32 R19, -RZ, R6.H1_H1 ;  /* 0x30000006ff137230 */ /* 0x000fc60000004100 */
[C---:B------:R-:W-:Y:S01]  /*0bd0*/  FMUL R17, R24.reuse, R17 ;  /* 0x0000001118117220 */ /* 0x040fe20000400000 */
[----:B------:R-:W1:Y:S04]  /*0be0*/  LDS.128 R8, [R23] ;  /* 0x0000000017087984 */ /* 0x000e680000000c00 */
[----:B------:R-:W2:Y:S01]  /*0bf0*/  LDS.128 R12, [R23+0x10] ;  /* 0x00001000170c7984 */ /* 0x000ea20000000c00 */
[----:B-1----:R-:W-:Y:S01]  /*0c00*/  FMUL R4, R25, R8 ;  /* 0x0000000819047220 */ /* 0x002fe20000400000 */
[----:B------:R-:W-:Y:S02]  /*0c10*/  HADD2.F32 R25, -RZ, R5.H0_H0 ;  /* 0x20000005ff197230 */ /* 0x000fe40000004100 */
[----:B------:R-:W-:Y:S01]  /*0c20*/  FMUL R8, R24, R19 ;  /* 0x0000001318087220 */ /* 0x000fe20000400000 */
[----:B------:R-:W-:-:S02]  /*0c30*/  HADD2.F32 R5, -RZ, R5.H1_H1 ;  /* 0x30000005ff057230 */ /* 0x000fc40000004100 */
[----:B------:R-:W-:Y:S01]  /*0c40*/  FMUL R9, R28, R9 ;  /* 0x000000091c097220 */ /* 0x000fe20000400000 */
[----:B--2---:R-:W-:Y:S01]  /*0c50*/  FMUL R12, R17, R12 ;  /* 0x0000000c110c7220 */ /* 0x004fe20000400000 */
[----:B------:R-:W-:Y:S01]  /*0c60*/  FMUL R25, R24, R25 ;  /* 0x0000001918197220 */ /* 0x000fe20000400000 */
[----:B------:R-:W-:Y:S01]  /*0c70*/  FMUL R13, R8, R13 ;  /* 0x0000000d080d7220 */ /* 0x000fe20000400000 */
[----:B------:R-:W-:Y:S01]  /*0c80*/  FMUL R6, R24, R5 ;  /* 0x0000000518067220 */ /* 0x000fe20000400000 */
[----:B------:R-:W-:Y:S01]  /*0c90*/  F2FP.F16.F32.PACK_AB R4, R9, R4 ;  /* 0x000000040904723e */ /* 0x000fe200000000ff */
[----:B------:R-:W-:Y:S01]  /*0ca0*/  FMUL R5, R10, R25 ;  /* 0x000000190a057220 */ /* 0x000fe20000400000 */
[----:B------:R-:W-:Y:S01]  /*0cb0*/  FMUL R10, R24, R7 ;  /* 0x00000007180a7220 */ /* 0x000fe20000400000 */
[----:B------:R-:W-:Y:S01]  /*0cc0*/  FMUL R6, R11, R6 ;  /* 0x000000060b067220 */ /* 0x000fe20000400000 */
[----:B------:R-:W-:Y:S02]  /*0cd0*/  FMUL R7, R14, R29 ;  /* 0x0000001d0e077220 */ /* 0x000fe40000400000 */
[----:B------:R-:W-:-:S02]  /*0ce0*/  FMUL R10, R15, R10 ;  /* 0x0000000a0f0a7220 */ /* 0x000fc40000400000 */
[----:B------:R-:W-:Y:S02]  /*0cf0*/  F2FP.F16.F32.PACK_AB R5, R6, R5 ;  /* 0x000000050605723e */ /* 0x000fe400000000ff */
[----:B------:R-:W-:Y:S02]  /*0d00*/  F2FP.F16.F32.PACK_AB R6, R13, R12 ;  /* 0x0000000c0d06723e */ /* 0x000fe400000000ff */
[----:B------:R-:W-:-:S05]  /*0d10*/  F2FP.F16.F32.PACK_AB R7, R10, R7 ;  /* 0x000000070a07723e */ /* 0x000fca00000000ff */
[----:B------:R-:W-:Y:S04]  /*0d20*/  @!P2 STG.E.128 desc[UR6][R26.64], R4 ;  /* 0x000000041a00a986 */ /* 0x000fe8000c101d06 */
[----:B------:R-:W2:Y:S01]  /*0d30*/  LDG.E.EL.64 R20, desc[UR6][R20.64+0x1000] ;  /* 0x0010000614147981 */ /* 0x000ea2000c2e1b00 */
[----:B------:R-:W-:Y:S02]  /*0d40*/  CS2R R8, SRZ ;  /* 0x0000000000087805 */ /* 0x000fe4000001ff00 */
[----:B------:R-:W-:-:S06]  /*0d50*/  CS2R R10, SRZ ;  /* 0x00000000000a7805 */ /* 0x000fcc000001ff00 */
[----:B------:R-:W3:Y:S01]  /*0d60*/  @!P2 LDG.E.EF.128 R8, desc[UR6][R2.64+0x1000] ;  /* 0x001000060208a981 */ /* 0x000ee2000c0e1d00 */
[----:B------:R-:W-:Y:S01]  /*0d70*/  BAR.SYNC.DEFER_BLOCKING 0x0 ;  /* 0x0000000000007b1d */ /* 0x000fe20000010000 */
[----:B--2---:R-:W-:Y:S02]  /*0d80*/  HADD2.F32 R12, -RZ, R20.H0_H0 ;  /* 0x20000014ff0c7230 */ /* 0x004fe40000004100 */
[----:B------:R-:W-:Y:S02]  /*0d90*/  HADD2.F32 R13, -RZ, R20.H1_H1 ;  /* 0x30000014ff0d7230 */ /* 0x000fe40000004100 */
[----:B------:R-:W-:Y:S02]  /*0da0*/  HADD2.F32 R14, -RZ, R21.H0_H0 ;  /* 0x20000015ff0e7230 */ /* 0x000fe40000004100 */
[----:B------:R-:W-:Y:S02]  /*0db0*/  HADD2.F32 R15, -RZ, R21.H1_H1 ;  /* 0x30000015ff0f7230 */ /* 0x000fe40000004100 */
[----:B---3--:R-:W-:-:S02]  /*0dc0*/  HADD2.F32 R21, -RZ, R8.H0_H0 ;  /* 0x20000008ff157230 */ /* 0x008fc40000004100 */
[----:B------:R-:W-:Y:S01]  /*0dd0*/  HADD2.F32 R3, -RZ, R8.H1_H1 ;  /* 0x30000008ff037230 */ /* 0x000fe20000004100 */
[----:B------:R1:W-:Y:S01]  /*0de0*/  STS.128 [R22], R12 ;  /* 0x0000000c16007388 */ /* 0x0003e20000000c00 */
[----:B------:R-:W-:Y:S02]  /*0df0*/  HADD2.F32 R25, -RZ, R9.H0_H0 ;  /* 0x20000009ff197230 */ /* 0x000fe40000004100 */
[C---:B------:R-:W-:Y:S01]  /*0e00*/  FMUL R21, R24.reuse, R21 ;  /* 0x0000001518157220 */ /* 0x040fe20000400000 */
[----:B------:R-:W-:Y:S01]  /*0e10*/  HADD2.F32 R9, -RZ, R9.H1_H1 ;  /* 0x30000009ff097230 */ /* 0x000fe20000004100 */
[----:B------:R-:W-:Y:S01]  /*0e20*/  BAR.SYNC.DEFER_BLOCKING 0x0 ;  /* 0x0000000000007b1d */ /* 0x000fe20000010000 */
[----:B------:R-:W-:Y:S02]  /*0e30*/  HADD2.F32 R29, -RZ, R10.H0_H0 ;  /* 0x2000000aff1d7230 */ /* 0x000fe40000004100 */
[----:B------:R-:W-:Y:S01]  /*0e40*/  FMUL R0, R24, R3 ;  /* 0x0000000318007220 */ /* 0x000fe20000400000 */
[----:B------:R-:W-:-:S02]  /*0e50*/  HADD2.F32 R8, -RZ, R11.H0_H0 ;  /* 0x2000000bff087230 */ /* 0x000fc40000004100 */
[C---:B------:R-:W-:Y:S01]  /*0e60*/  FMUL R25, R24.reuse, R25 ;  /* 0x0000001918197220 */ /* 0x040fe20000400000 */
[----:B------:R-:W-:Y:S02]  /*0e70*/  HADD2.F32 R10, -RZ, R10.H1_H1 ;  /* 0x3000000aff0a7230 */ /* 0x000fe40000004100 */
[C---:B------:R-:W-:Y:S01]  /*0e80*/  FMUL R2, R24.reuse, R9 ;  /* 0x0000000918027220 */ /* 0x040fe20000400000 */
[----:B------:R-:W-:Y:S02]  /*0e90*/  HADD2.F32 R11, -RZ, R11.H1_H1 ;  /* 0x3000000bff0b7230 */ /* 0x000fe40000004100 */
[C---:B------:R-:W-:Y:S01]  /*0ea0*/  FMUL R29, R24.reuse, R29 ;  /* 0x0000001d181d7220 */ /* 0x040fe20000400000 */
[C---:B------:R-:W-:Y:S01]  /*0eb0*/  FMUL R3, R24.reuse, R8 ;  /* 0x0000000818037220 */ /* 0x040fe20000400000 */
[C---:B------:R-:W-:Y:S01]  /*0ec0*/  FMUL R10, R24.reuse, R10 ;  /* 0x0000000a180a7220 */ /* 0x040fe20000400000 */
[----:B-1----:R-:W-:Y:S01]  /*0ed0*/  FMUL R12, R24, R11 ;  /* 0x0000000b180c7220 */ /* 0x002fe20000400000 */
[----:B------:R-:W1:Y:S04]  /*0ee0*/  LDS.128 R4, [R23] ;  /* 0x0000000017047984 */ /* 0x000e680000000c00 */
[----:B------:R-:W2:Y:S01]  /*0ef0*/  LDS.128 R16, [R23+0x10] ;  /* 0x0000100017107984 */ /* 0x000ea20000000c00 */
[----:B-1----:R-:W-:Y:S01]  /*0f00*/  FMUL R4, R21, R4 ;  /* 0x0000000415047220 */ /* 0x002fe20000400000 */
[----:B------:R-:W-:Y:S01]  /*0f10*/  FMUL R5, R0, R5 ;  /* 0x0000000500057220 */ /* 0x000fe20000400000 */
[----:B------:R-:W-:Y:S01]  /*0f20*/  FMUL R6, R6, R25 ;  /* 0x0000001906067220 */ /* 0x000fe20000400000 */
[----:B------:R-:W-:Y:S01]  /*0f30*/  FMUL R7, R7, R2 ;  /* 0x0000000207077220 */ /* 0x000fe20000400000 */
[----:B--2---:R-:W-:Y:S01]  /*0f40*/  FMUL R16, R29, R16 ;  /* 0x000000101d107220 */ /* 0x004fe20000400000 */
[----:B------:R-:W-:Y:S01]  /*0f50*/  FMUL R17, R10, R17 ;  /* 0x000000110a117220 */ /* 0x000fe20000400000 */
[----:B------:R-:W-:Y:S01]  /*0f60*/  FMUL R3, R18, R3 ;  /* 0x0000000312037220 */ /* 0x000fe20000400000 */
[----:B------:R-:W-:Y:S01]  /*0f70*/  FMUL R12, R19, R12 ;  /* 0x0000000c130c7220 */ /* 0x000fe20000400000 */
[----:B------:R-:W-:-:S02]  /*0f80*/  F2FP.F16.F32.PACK_AB R4, R5, R4 ;  /* 0x000000040504723e */ /* 0x000fc400000000ff */
[----:B------:R-:W-:Y:S02]  /*0f90*/  F2FP.F16.F32.PACK_AB R5, R7, R6 ;  /* 0x000000060705723e */ /* 0x000fe400000000ff */
[----:B------:R-:W-:Y:S02]  /*0fa0*/  F2FP.F16.F32.PACK_AB R6, R17, R16 ;  /* 0x000000101106723e */ /* 0x000fe400000000ff */
[----:B------:R-:W-:Y:S01]  /*0fb0*/  F2FP.F16.F32.PACK_AB R7, R12, R3 ;  /* 0x000000030c07723e */ /* 0x000fe200000000ff */
[----:B------:R-:W-:Y:S06]  /*0fc0*/  @P2 EXIT ;  /* 0x000000000000294d */ /* 0x000fec0003800000 */
[----:B------:R-:W-:Y:S01]  /*0fd0*/  STG.E.128 desc[UR6][R26.64+0x1000], R4 ;  /* 0x001000041a007986 */ /* 0x000fe2000c101d06 */
[----:B------:R-:W-:Y:S05]  /*0fe0*/  EXIT ;  /* 0x000000000000794d */ /* 0x000fea0003800000 */
.L_x_0:
[----:B------:R-:W-:Y:S01]  /*0ff0*/  MOV R0, 0x0 ;  /* 0x0000000000007802 */ /* 0x000fe20000000f00 */
[----:B------:R-:W-:Y:S01]  /*1000*/  ULDC.64 UR4, c[0x4][0x18] ;  /* 0x0100060000047ab9 */ /* 0x000fe20000000a00 */
[----:B------:R-:W-:Y:S01]  /*1010*/  ULDC.64 UR6, c[0x4][0x8] ;  /* 0x0100020000067ab9 */ /* 0x000fe20000000a00 */
[----:B------:R-:W-:Y:S01]  /*1020*/  MOV R4, UR4 ;  /* 0x0000000400047c02 */ /* 0x000fe20008000f00 */
[----:B-----5:R1:W2:Y:S01]  /*1030*/  LDC.64 R2, c[0x4][R0] ;  /* 0x0100000000027b82 */ /* 0x0202a20000000a00 */
[----:B------:R-:W-:Y:S01]  /*1040*/  MOV R5, UR5 ;  /* 0x0000000500057c02 */ /* 0x000fe20008000f00 */
[----:B------:R-:W-:Y:S01]  /*1050*/  ULDC.64 UR4, c[0x4][0x10] ;  /* 0x0100040000047ab9 */ /* 0x000fe20000000a00 */
[----:B------:R-:W-:Y:S01]  /*1060*/  HFMA2.MMA R8, -RZ, RZ, 0, 2.384185791015625e-06 ;  /* 0x00000028ff087435 */ /* 0x000fe200000001ff */
[----:B------:R-:W-:Y:S01]  /*1070*/  MOV R6, UR4 ;  /* 0x0000000400067c02 */ /* 0x000fe20008000f00 */
[----:B------:R-:W-:Y:S01]  /*1080*/  HFMA2.MMA R13, -RZ, RZ, 0, 0 ;  /* 0x00000000ff0d7435 */ /* 0x000fe200000001ff */
[----:B------:R-:W-:-:S02]  /*1090*/  MOV R7, UR5 ;  /* 0x0000000500077c02 */ /* 0x000fc40008000f00 */
[----:B------:R-:W-:Y:S02]  /*10a0*/  MOV R10, UR6 ;  /* 0x00000006000a7c02 */ /* 0x000fe40008000f00 */
[----:B------:R-:W-:Y:S02]  /*10b0*/  MOV R11, UR7 ;  /* 0x00000007000b7c02 */ /* 0x000fe40008000f00 */
[----:B-1----:R-:W-:-:S07]  /*10c0*/  MOV R12, 0x1 ;  /* 0x00000001000c7802 */ /* 0x002fce0000000f00 */
[----:B------:R-:W-:-:S07]  /*10d0*/  LEPC R20, `(.L_x_1) ;  /* 0x000000001014794e */ /* 0x000fce0000000000 */
[----:B0-2---:R-:W-:Y:S05]  /*10e0*/  CALL.ABS.NOINC R2 ;  /* 0x0000000002007343 */ /* 0x005fea0003c00000 */
.L_x_1:
[----:B------:R-:W-:Y:S05]  /*10f0*/  BRA `(.L_x_1) ;  /* 0xfffffffc00fc7947 */ /* 0x000fea000383ffff */
.L_x_2:
[----:B------:R-:W-:-:S00]  /*1100*/  BRA `(.L_x_2) ;  /* 0xfffffffc00fc7947 */ /* 0x000fc0000383ffff */
[----:B------:R-:W-:-:S00]  /*1110*/  NOP ;  /* 0x0000000000007918 */ /* 0x000fc00000000000 */
        /* <DEDUP_REMOVED lines=14> */
.L_x_3:


//--------------------- .nv.global.init           --------------------------
	.section	.nv.global.init,"aw",@progbits
.nv.global.init:
	.type		assertFunc_0,@object
	.size		assertFunc_0,(_$_str - assertFunc_0)
assertFunc_0:
        /*0000*/ 	.byte	0x75, 0x6e, 0x6b, 0x6e, 0x6f, 0x77, 0x6e, 0x00
	.type		_$_str,@object
	.size		_$_str,(assertMessage_0 - _$_str)
_$_str:
        /*0008*/ 	.byte	0x5f, 0x5f, 0x43, 0x55, 0x44, 0x41, 0x5f, 0x46, 0x54, 0x5a, 0x00
	.type		assertMessage_0,@object
	.size		assertMessage_0,(assertFile_0 - assertMessage_0)
assertMessage_0:
        /*0013*/ 	.byte	0x69, 0x6e, 0x64, 0x65, 0x78, 0x20, 0x6f, 0x75, 0x74, 0x20, 0x6f, 0x66, 0x20, 0x62, 0x6f, 0x75
        /*0023*/ 	.byte	0x6e, 0x64, 0x73, 0x3a, 0x20, 0x30, 0x20, 0x3c, 0x3d, 0x20, 0x74, 0x6d, 0x70, 0x34, 0x20, 0x3c
        /*0033*/ 	.byte	0x20, 0x31, 0x32, 0x38, 0x32, 0x35, 0x36, 0x00
	.type		assertFile_0,@object
	.size		assertFile_0,(.L_1 - assertFile_0)
assertFile_0:
        /*003b*/ 	.byte	0x2f, 0x74, 0x6d, 0x70, 0x2f, 0x74, 0x6f, 0x72, 0x63, 0x68, 0x69, 0x6e, 0x64, 0x75, 0x63, 0x74
        /*004b*/ 	.byte	0x6f, 0x72, 0x5f, 0x72, 0x6f, 0x6f, 0x74, 0x2f, 0x79, 0x69, 0x2f, 0x63, 0x79, 0x69, 0x68, 0x6d
        /*005b*/ 	.byte	0x65, 0x37, 0x74, 0x33, 0x35, 0x34, 0x78, 0x64, 0x65, 0x6b, 0x6b, 0x75, 0x35, 0x72, 0x6b, 0x73
        /*006b*/ 	.byte	0x37, 0x77, 0x61, 0x6f, 0x74, 0x71, 0x64, 0x6e, 0x7a, 0x33, 0x6d, 0x70, 0x6f, 0x34, 0x37, 0x71
        /*007b*/ 	.byte	0x33, 0x75, 0x68, 0x71, 0x6a, 0x74, 0x72, 0x35, 0x69, 0x78, 0x72, 0x67, 0x6f, 0x6c, 0x62, 0x2e
        /*008b*/ 	.byte	0x70, 0x79, 0x00
.L_1:


//--------------------- .nv.shared.triton_red_fused__to_copy_add_embedding_mean_mul_pow_rsqrt_0 --------------------------
	.section	.nv.shared.triton_red_fused__to_copy_add_embedding_mean_mul_pow_rsqrt_0,"aw",@nobits
	.sectionflags	@""
	.align	16
	.zero		1024


//--------------------- .nv.constant0.triton_red_fused__to_copy_add_embedding_mean_mul_pow_rsqrt_0 --------------------------
	.section	.nv.constant0.triton_red_fused__to_copy_add_embedding_mean_mul_pow_rsqrt_0,"a",@progbits
	.sectionflags	@""
	.align	4
.nv.constant0.triton_red_fused__to_copy_add_embedding_mean_mul_pow_rsqrt_0:
	.zero		592


//--------------------- SYMBOLS --------------------------

	.type		__assertfail,@function
